//
// Generated by NVIDIA NVVM Compiler
//
// Compiler Build ID: CL-36424714
// Cuda compilation tools, release 13.0, V13.0.88
// Based on NVVM 20.0.0
//

.version 9.0
.target sm_100
.address_size 64

	// .globl	_Z13sum_reductionPiS_i
// _ZZ13sum_reductionPiS_iE5sdata has been demoted

.visible .entry _Z13sum_reductionPiS_i(
	.param .u64 .ptr .align 1 _Z13sum_reductionPiS_i_param_0,
	.param .u64 .ptr .align 1 _Z13sum_reductionPiS_i_param_1,
	.param .u32 _Z13sum_reductionPiS_i_param_2
)
{
	.reg .pred 	%p<8>;
	.reg .b32 	%r<47>;
	.reg .b64 	%rd<13>;
	// demoted variable
	.shared .align 4 .b8 _ZZ13sum_reductionPiS_iE5sdata[4096];
	ld.param.u64 	%rd3, [_Z13sum_reductionPiS_i_param_0];
	ld.param.u64 	%rd2, [_Z13sum_reductionPiS_i_param_1];
	ld.param.u32 	%r12, [_Z13sum_reductionPiS_i_param_2];
	cvta.to.global.u64 	%rd1, %rd3;
	mov.u32 	%r1, %ctaid.x;
	mov.u32 	%r46, %ntid.x;
	mul.lo.s32 	%r13, %r46, %r1;
	shl.b32 	%r14, %r13, 1;
	mov.u32 	%r3, %tid.x;
	add.s32 	%r4, %r14, %r3;
	setp.ge.s32 	%p1, %r4, %r12;
	mov.b32 	%r45, 0;
	@%p1 bra 	$L__BB0_4;
	mov.u32 	%r15, %nctaid.x;
	setp.lt.u32 	%p2, %r15, 2;
	@%p2 bra 	$L__BB0_3;
	mul.wide.s32 	%rd6, %r4, 4;
	add.s64 	%rd7, %rd1, %rd6;
	ld.global.u32 	%r16, [%rd7];
	add.s32 	%r17, %r4, %r46;
	mul.wide.u32 	%rd8, %r17, 4;
	add.s64 	%rd9, %rd1, %rd8;
	ld.global.u32 	%r18, [%rd9];
	add.s32 	%r45, %r18, %r16;
	bra.uni 	$L__BB0_4;
$L__BB0_3:
	mul.wide.s32 	%rd4, %r4, 4;
	add.s64 	%rd5, %rd1, %rd4;
	ld.global.u32 	%r45, [%rd5];
$L__BB0_4:
	shl.b32 	%r19, %r3, 2;
	mov.u32 	%r20, _ZZ13sum_reductionPiS_iE5sdata;
	add.s32 	%r8, %r20, %r19;
	st.shared.u32 	[%r8], %r45;
	bar.sync 	0;
	setp.lt.u32 	%p3, %r46, 66;
	@%p3 bra 	$L__BB0_8;
$L__BB0_5:
	shr.u32 	%r10, %r46, 1;
	setp.ge.u32 	%p4, %r3, %r10;
	@%p4 bra 	$L__BB0_7;
	shl.b32 	%r21, %r10, 2;
	add.s32 	%r22, %r8, %r21;
	ld.shared.u32 	%r23, [%r22];
	ld.shared.u32 	%r24, [%r8];
	add.s32 	%r25, %r24, %r23;
	st.shared.u32 	[%r8], %r25;
$L__BB0_7:
	bar.sync 	0;
	setp.gt.u32 	%p5, %r46, 131;
	mov.u32 	%r46, %r10;
	@%p5 bra 	$L__BB0_5;
$L__BB0_8:
	setp.gt.u32 	%p6, %r3, 31;
	@%p6 bra 	$L__BB0_11;
	ld.volatile.shared.u32 	%r26, [%r8+128];
	ld.volatile.shared.u32 	%r27, [%r8];
	add.s32 	%r28, %r27, %r26;
	st.volatile.shared.u32 	[%r8], %r28;
	ld.volatile.shared.u32 	%r29, [%r8+64];
	ld.volatile.shared.u32 	%r30, [%r8];
	add.s32 	%r31, %r30, %r29;
	st.volatile.shared.u32 	[%r8], %r31;
	ld.volatile.shared.u32 	%r32, [%r8+32];
	ld.volatile.shared.u32 	%r33, [%r8];
	add.s32 	%r34, %r33, %r32;
	st.volatile.shared.u32 	[%r8], %r34;
	ld.volatile.shared.u32 	%r35, [%r8+16];
	ld.volatile.shared.u32 	%r36, [%r8];
	add.s32 	%r37, %r36, %r35;
	st.volatile.shared.u32 	[%r8], %r37;
	ld.volatile.shared.u32 	%r38, [%r8+8];
	ld.volatile.shared.u32 	%r39, [%r8];
	add.s32 	%r40, %r39, %r38;
	st.volatile.shared.u32 	[%r8], %r40;
	ld.volatile.shared.u32 	%r41, [%r8+4];
	ld.volatile.shared.u32 	%r42, [%r8];
	add.s32 	%r43, %r42, %r41;
	st.volatile.shared.u32 	[%r8], %r43;
	setp.ne.s32 	%p7, %r3, 0;
	@%p7 bra 	$L__BB0_11;
	ld.shared.u32 	%r44, [_ZZ13sum_reductionPiS_iE5sdata];
	cvta.to.global.u64 	%rd10, %rd2;
	mul.wide.u32 	%rd11, %r1, 4;
	add.s64 	%rd12, %rd10, %rd11;
	st.global.u32 	[%rd12], %r44;
$L__BB0_11:
	ret;

}


// ===== COMPILED SASS (sm_100) =====

	.target	sm_100

	.elftype	@"ET_EXEC"


//--------------------- .note.nv.tkinfo           --------------------------
	.section	.note.nv.tkinfo,"",@"SHT_NOTE"
	.sectionflags	@"SHF_NOTE_NV_TKINFO"
	.tkinfo
        /*0018*/ 	.word	0x00000002
        /*0030*/ 	.string	""
        /*0030*/ 	.string	"ptxas"
        /*0030*/ 	.string	"Cuda compilation tools, release 13.0, V13.0.88"
        /*0030*/ 	.string	"Build cuda_13.0.r13.0/compiler.36424714_0"
        /*0030*/ 	.string	"-arch sm_100 -m 64 "



//--------------------- .note.nv.cuinfo           --------------------------
	.section	.note.nv.cuinfo,"",@"SHT_NOTE"
	.sectionflags	@"SHF_NOTE_NV_CUINFO"
        /*0018*/ 	.short	0x0002
        /*001a*/ 	.short	0x0064
        /*001c*/ 	.short	0x0082
	.zero		2


//--------------------- .nv.info                  --------------------------
	.section	.nv.info,"",@"SHT_CUDA_INFO"
	.align	4


	//----- nvinfo : EIATTR_REGCOUNT
	.align		4
        /*0000*/ 	.byte	0x04, 0x2f
        /*0002*/ 	.short	(.L_1 - .L_0)
	.align		4
.L_0:
        /*0004*/ 	.word	index@(_Z13sum_reductionPiS_i)
        /*0008*/ 	.word	0x0000000c


	//----- nvinfo : EIATTR_FRAME_SIZE
	.align		4
.L_1:
        /*000c*/ 	.byte	0x04, 0x11
        /*000e*/ 	.short	(.L_3 - .L_2)
	.align		4
.L_2:
        /*0010*/ 	.word	index@(_Z13sum_reductionPiS_i)
        /*0014*/ 	.word	0x00000000


	//----- nvinfo : EIATTR_MIN_STACK_SIZE
	.align		4
.L_3:
        /*0018*/ 	.byte	0x04, 0x12
        /*001a*/ 	.short	(.L_5 - .L_4)
	.align		4
.L_4:
        /*001c*/ 	.word	index@(_Z13sum_reductionPiS_i)
        /*0020*/ 	.word	0x00000000
.L_5:


//--------------------- .nv.compat                --------------------------
	.section	.nv.compat,"",@"SHT_CUDA_COMPAT_INFO"
	.align	4
        /*0000*/ 	.byte	0x02, 0x09, 0x00, 0x00, 0x02, 0x02, 0x01, 0x00, 0x02, 0x05, 0x05, 0x00, 0x03, 0x07, 0x01, 0x01
        /*0010*/ 	.byte	0x02, 0x03, 0x00, 0x00, 0x02, 0x06, 0x01, 0x00, 0x04, 0x0b, 0x08, 0x00, 0x09, 0x00, 0x00, 0x00
        /*0020*/ 	.byte	0x00, 0x00, 0x00, 0x00


//--------------------- .nv.info._Z13sum_reductionPiS_i --------------------------
	.section	.nv.info._Z13sum_reductionPiS_i,"",@"SHT_CUDA_INFO"
	.sectionflags	@""
	.align	4


	//----- nvinfo : EIATTR_CUDA_API_VERSION
	.align		4
        /*0000*/ 	.byte	0x04, 0x37
        /*0002*/ 	.short	(.L_7 - .L_6)
.L_6:
        /*0004*/ 	.word	0x00000082


	//----- nvinfo : EIATTR_KPARAM_INFO
	.align		4
.L_7:
        /*0008*/ 	.byte	0x04, 0x17
        /*000a*/ 	.short	(.L_9 - .L_8)
.L_8:
        /*000c*/ 	.word	0x00000000
        /*0010*/ 	.short	0x0002
        /*0012*/ 	.short	0x0010
        /*0014*/ 	.byte	0x00, 0xf0, 0x11, 0x00


	//----- nvinfo : EIATTR_KPARAM_INFO
	.align		4
.L_9:
        /*0018*/ 	.byte	0x04, 0x17
        /*001a*/ 	.short	(.L_11 - .L_10)
.L_10:
        /*001c*/ 	.word	0x00000000
        /*0020*/ 	.short	0x0001
        /*0022*/ 	.short	0x0008
        /*0024*/ 	.byte	0x00, 0xf5, 0x21, 0x00


	//----- nvinfo : EIATTR_KPARAM_INFO
	.align		4
.L_11:
        /*0028*/ 	.byte	0x04, 0x17
        /*002a*/ 	.short	(.L_13 - .L_12)
.L_12:
        /*002c*/ 	.word	0x00000000
        /*0030*/ 	.short	0x0000
        /*0032*/ 	.short	0x0000
        /*0034*/ 	.byte	0x00, 0xf5, 0x21, 0x00


	//----- nvinfo : EIATTR_SPARSE_MMA_MASK
	.align		4
.L_13:
        /*0038*/ 	.byte	0x03, 0x50
        /*003a*/ 	.short	0x0000


	//----- nvinfo : EIATTR_MAXREG_COUNT
	.align		4
        /*003c*/ 	.byte	0x03, 0x1b
        /*003e*/ 	.short	0x00ff


	//----- nvinfo : EIATTR_NUM_BARRIERS
	.align		4
        /*0040*/ 	.byte	0x02, 0x4c
        /*0042*/ 	.byte	0x01
	.zero		1


	//----- nvinfo : EIATTR_MERCURY_ISA_VERSION
	.align		4
        /*0044*/ 	.byte	0x03, 0x5f
        /*0046*/ 	.short	0x0101


	//----- nvinfo : EIATTR_VRC_CTA_INIT_COUNT
	.align		4
        /*0048*/ 	.byte	0x02, 0x4a
	.zero		1
	.zero		1


	//----- nvinfo : EIATTR_EXIT_INSTR_OFFSETS
	.align		4
        /*004c*/ 	.byte	0x04, 0x1c
        /*004e*/ 	.short	(.L_15 - .L_14)


	//   ....[0]....
.L_14:
        /*0050*/ 	.word	0x000002c0


	//   ....[1]....
        /*0054*/ 	.word	0x00000460


	//   ....[2]....
        /*0058*/ 	.word	0x000004e0


	//----- nvinfo : EIATTR_CRS_STACK_SIZE
	.align		4
.L_15:
        /*005c*/ 	.byte	0x04, 0x1e
        /*005e*/ 	.short	(.L_17 - .L_16)
.L_16:
        /*0060*/ 	.word	0x00000000


	//----- nvinfo : EIATTR_CBANK_PARAM_SIZE
	.align		4
.L_17:
        /*0064*/ 	.byte	0x03, 0x19
        /*0066*/ 	.short	0x0014


	//----- nvinfo : EIATTR_PARAM_CBANK
	.align		4
        /*0068*/ 	.byte	0x04, 0x0a
        /*006a*/ 	.short	(.L_19 - .L_18)
	.align		4
.L_18:
        /*006c*/ 	.word	index@(.nv.constant0._Z13sum_reductionPiS_i)
        /*0070*/ 	.short	0x0380
        /*0072*/ 	.short	0x0014


	//----- nvinfo : EIATTR_SW_WAR
	.align		4
.L_19:
        /*0074*/ 	.byte	0x04, 0x36
        /*0076*/ 	.short	(.L_21 - .L_20)
.L_20:
        /*0078*/ 	.word	0x00000008
.L_21:


//--------------------- .nv.callgraph             --------------------------
	.section	.nv.callgraph,"",@"SHT_CUDA_CALLGRAPH"
	.align	4
	.sectionentsize	8
	.align		4
        /*0000*/ 	.word	0x00000000
	.align		4
        /*0004*/ 	.word	0xffffffff
	.align		4
        /*0008*/ 	.word	0x00000000
	.align		4
        /*000c*/ 	.word	0xfffffffe
	.align		4
        /*0010*/ 	.word	0x00000000
	.align		4
        /*0014*/ 	.word	0xfffffffd
	.align		4
        /*0018*/ 	.word	0x00000000
	.align		4
        /*001c*/ 	.word	0xfffffffc


//--------------------- .text._Z13sum_reductionPiS_i --------------------------
	.section	.text._Z13sum_reductionPiS_i,"ax",@progbits
	.align	128
        .global         _Z13sum_reductionPiS_i
        .type           _Z13sum_reductionPiS_i,@function
        .size           _Z13sum_reductionPiS_i,(.L_x_5 - _Z13sum_reductionPiS_i)
        .other          _Z13sum_reductionPiS_i,@"STO_CUDA_ENTRY STV_DEFAULT"
_Z13sum_reductionPiS_i:
.text._Z13sum_reductionPiS_i:
[----:B------:R-:W-:Y:S01]  /*0000*/  LDC R1, c[0x0][0x37c] ;  /* 0x0000df00ff017b82 */ /* 0x000fe20000000800 */
[----:B------:R-:W0:Y:S01]  /*0010*/  S2R R0, SR_CTAID.X ;  /* 0x0000000000007919 */ /* 0x000e220000002500 */
[----:B------:R-:W1:Y:S01]  /*0020*/  LDCU UR4, c[0x0][0x360] ;  /* 0x00006c00ff0477ac */ /* 0x000e620008000800 */
[----:B------:R-:W-:Y:S01]  /*0030*/  BSSY.RECONVERGENT B0, `(.L_x_0) ;  /* 0x0000014000007945 */ /* 0x000fe20003800200 */
[----:B------:R-:W-:Y:S01]  /*0040*/  IMAD.MOV.U32 R9, RZ, RZ, RZ ;  /* 0x000000ffff097224 */ /* 0x000fe200078e00ff */
[----:B------:R-:W2:Y:S01]  /*0050*/  S2R R2, SR_TID.X ;  /* 0x0000000000027919 */ /* 0x000ea20000002100 */
[----:B------:R-:W3:Y:S01]  /*0060*/  LDCU UR5, c[0x0][0x390] ;  /* 0x00007200ff0577ac */ /* 0x000ee20008000800 */
[----:B------:R-:W4:Y:S01]  /*0070*/  LDCU.64 UR6, c[0x0][0x358] ;  /* 0x00006b00ff0677ac */ /* 0x000f220008000a00 */
[----:B-1----:R-:W-:Y:S01]  /*0080*/  MOV R8, UR4 ;  /* 0x0000000400087c02 */ /* 0x002fe20008000f00 */
[----:B0-----:R-:W-:-:S04]  /*0090*/  IMAD R3, R0, UR4, RZ ;  /* 0x0000000400037c24 */ /* 0x001fc8000f8e02ff */
[----:B--2---:R-:W-:-:S05]  /*00a0*/  IMAD R3, R3, 0x2, R2 ;  /* 0x0000000203037824 */ /* 0x004fca00078e0202 */
[----:B---3--:R-:W-:-:S13]  /*00b0*/  ISETP.GE.AND P0, PT, R3, UR5, PT ;  /* 0x0000000503007c0c */ /* 0x008fda000bf06270 */
[----:B----4-:R-:W-:Y:S05]  /*00c0*/  @P0 BRA `(.L_x_1) ;  /* 0x0000000000280947 */ /* 0x010fea0003800000 */
[----:B------:R-:W0:Y:S08]  /*00d0*/  LDC R4, c[0x0][0x370] ;  /* 0x0000dc00ff047b82 */ /* 0x000e300000000800 */
[----:B------:R-:W1:Y:S01]  /*00e0*/  LDC.64 R6, c[0x0][0x380] ;  /* 0x0000e000ff067b82 */ /* 0x000e620000000a00 */
[----:B0-----:R-:W-:Y:S01]  /*00f0*/  ISETP.GE.U32.AND P0, PT, R4, 0x2, PT ;  /* 0x000000020400780c */ /* 0x001fe20003f06070 */
[----:B-1----:R-:W-:-:S12]  /*0100*/  IMAD.WIDE R4, R3, 0x4, R6 ;  /* 0x0000000403047825 */ /* 0x002fd800078e0206 */
[----:B------:R-:W-:Y:S01]  /*0110*/  @P0 IMAD.IADD R9, R3, 0x1, R8 ;  /* 0x0000000103090824 */ /* 0x000fe200078e0208 */
[----:B------:R-:W2:Y:S03]  /*0120*/  LDG.E R4, desc[UR6][R4.64] ;  /* 0x0000000604047981 */ /* 0x000ea6000c1e1900 */
[----:B------:R-:W-:-:S06]  /*0130*/  @P0 IMAD.WIDE.U32 R6, R9, 0x4, R6 ;  /* 0x0000000409060825 */ /* 0x000fcc00078e0006 */
[----:B------:R-:W2:Y:S02]  /*0140*/  @P0 LDG.E R7, desc[UR6][R6.64] ;  /* 0x0000000606070981 */ /* 0x000ea4000c1e1900 */
[----:B--2---:R-:W-:Y:S01]  /*0150*/  @P0 IMAD.IADD R9, R4, 0x1, R7 ;  /* 0x0000000104090824 */ /* 0x004fe200078e0207 */
[----:B------:R-:W-:-:S07]  /*0160*/  @!P0 MOV R9, R4 ;  /* 0x0000000400098202 */ /* 0x000fce0000000f00 */
.L_x_1:
[----:B------:R-:W-:Y:S05]  /*0170*/  BSYNC.RECONVERGENT B0 ;  /* 0x0000000000007941 */ /* 0x000fea0003800200 */
.L_x_0:
[----:B------:R-:W0:Y:S01]  /*0180*/  S2UR UR5, SR_CgaCtaId ;  /* 0x00000000000579c3 */ /* 0x000e220000008800 */
[----:B------:R-:W-:Y:S01]  /*0190*/  UMOV UR4, 0x400 ;  /* 0x0000040000047882 */ /* 0x000fe20000000000 */
[----:B------:R-:W-:Y:S02]  /*01a0*/  ISETP.GE.U32.AND P1, PT, R8, 0x42, PT ;  /* 0x000000420800780c */ /* 0x000fe40003f26070 */
[----:B------:R-:W-:Y:S01]  /*01b0*/  ISETP.GT.U32.AND P0, PT, R2, 0x1f, PT ;  /* 0x0000001f0200780c */ /* 0x000fe20003f04070 */
[----:B0-----:R-:W-:-:S06]  /*01c0*/  ULEA UR4, UR5, UR4, 0x18 ;  /* 0x0000000405047291 */ /* 0x001fcc000f8ec0ff */
[----:B------:R-:W-:-:S05]  /*01d0*/  LEA R4, R2, UR4, 0x2 ;  /* 0x0000000402047c11 */ /* 0x000fca000f8e10ff */
[----:B------:R0:W-:Y:S01]  /*01e0*/  STS [R4], R9 ;  /* 0x0000000904007388 */ /* 0x0001e20000000800 */
[----:B------:R-:W-:Y:S06]  /*01f0*/  BAR.SYNC.DEFER_BLOCKING 0x0 ;  /* 0x0000000000007b1d */ /* 0x000fec0000010000 */
[----:B------:R-:W-:Y:S05]  /*0200*/  @!P1 BRA `(.L_x_2) ;  /* 0x00000000002c9947 */ /* 0x000fea0003800000 */
.L_x_3:
[----:B------:R-:W-:-:S04]  /*0210*/  SHF.R.U32.HI R7, RZ, 0x1, R8 ;  /* 0x00000001ff077819 */ /* 0x000fc80000011608 */
[----:B------:R-:W-:-:S13]  /*0220*/  ISETP.GE.U32.AND P1, PT, R2, R7, PT ;  /* 0x000000070200720c */ /* 0x000fda0003f26070 */
[----:B------:R-:W-:Y:S01]  /*0230*/  @!P1 IMAD R3, R7, 0x4, R4 ;  /* 0x0000000407039824 */ /* 0x000fe200078e0204 */
[----:B------:R-:W-:Y:S05]  /*0240*/  @!P1 LDS R6, [R4] ;  /* 0x0000000004069984 */ /* 0x000fea0000000800 */
[----:B------:R-:W1:Y:S02]  /*0250*/  @!P1 LDS R3, [R3] ;  /* 0x0000000003039984 */ /* 0x000e640000000800 */
[----:B-1----:R-:W-:-:S05]  /*0260*/  @!P1 IMAD.IADD R5, R3, 0x1, R6 ;  /* 0x0000000103059824 */ /* 0x002fca00078e0206 */
[----:B------:R1:W-:Y:S01]  /*0270*/  @!P1 STS [R4], R5 ;  /* 0x0000000504009388 */ /* 0x0003e20000000800 */
[----:B------:R-:W-:Y:S01]  /*0280*/  BAR.SYNC.DEFER_BLOCKING 0x0 ;  /* 0x0000000000007b1d */ /* 0x000fe20000010000 */
[----:B------:R-:W-:Y:S02]  /*0290*/  ISETP.GT.U32.AND P1, PT, R8, 0x83, PT ;  /* 0x000000830800780c */ /* 0x000fe40003f24070 */
[----:B------:R-:W-:-:S11]  /*02a0*/  MOV R8, R7 ;  /* 0x0000000700087202 */ /* 0x000fd60000000f00 */
[----:B-1----:R-:W-:Y:S05]  /*02b0*/  @P1 BRA `(.L_x_3) ;  /* 0xfffffffc00d41947 */ /* 0x002fea000383ffff */
.L_x_2:
[----:B------:R-:W-:Y:S05]  /*02c0*/  @P0 EXIT ;  /* 0x000000000000094d */ /* 0x000fea0003800000 */
[----:B------:R-:W-:Y:S01]  /*02d0*/  LDS R3, [R4+0x80] ;  /* 0x0000800004037984 */ /* 0x000fe20000000800 */
[----:B------:R-:W-:-:S03]  /*02e0*/  ISETP.NE.AND P0, PT, R2, RZ, PT ;  /* 0x000000ff0200720c */ /* 0x000fc60003f05270 */
[----:B------:R-:W1:Y:S02]  /*02f0*/  LDS R6, [R4] ;  /* 0x0000000004067984 */ /* 0x000e640000000800 */
[----:B-1----:R-:W-:-:S05]  /*0300*/  IMAD.IADD R3, R3, 0x1, R6 ;  /* 0x0000000103037824 */ /* 0x002fca00078e0206 */
[----:B------:R-:W-:Y:S04]  /*0310*/  STS [R4], R3 ;  /* 0x0000000304007388 */ /* 0x000fe80000000800 */
[----:B------:R-:W-:Y:S04]  /*0320*/  LDS R5, [R4+0x40] ;  /* 0x0000400004057984 */ /* 0x000fe80000000800 */
[----:B------:R-:W1:Y:S02]  /*0330*/  LDS R6, [R4] ;  /* 0x0000000004067984 */ /* 0x000e640000000800 */
[----:B-1----:R-:W-:-:S05]  /*0340*/  IADD3 R5, PT, PT, R5, R6, RZ ;  /* 0x0000000605057210 */ /* 0x002fca0007ffe0ff */
[----:B------:R-:W-:Y:S04]  /*0350*/  STS [R4], R5 ;  /* 0x0000000504007388 */ /* 0x000fe80000000800 */
[----:B------:R-:W-:Y:S04]  /*0360*/  LDS R6, [R4+0x20] ;  /* 0x0000200004067984 */ /* 0x000fe80000000800 */
[----:B------:R-:W1:Y:S02]  /*0370*/  LDS R7, [R4] ;  /* 0x0000000004077984 */ /* 0x000e640000000800 */
[----:B-1----:R-:W-:-:S05]  /*0380*/  IMAD.IADD R7, R6, 0x1, R7 ;  /* 0x0000000106077824 */ /* 0x002fca00078e0207 */
[----:B------:R-:W-:Y:S04]  /*0390*/  STS [R4], R7 ;  /* 0x0000000704007388 */ /* 0x000fe80000000800 */
[----:B------:R-:W-:Y:S04]  /*03a0*/  LDS R6, [R4+0x10] ;  /* 0x0000100004067984 */ /* 0x000fe80000000800 */
[----:B0-----:R-:W0:Y:S02]  /*03b0*/  LDS R9, [R4] ;  /* 0x0000000004097984 */ /* 0x001e240000000800 */
[----:B0-----:R-:W-:-:S05]  /*03c0*/  IADD3 R9, PT, PT, R6, R9, RZ ;  /* 0x0000000906097210 */ /* 0x001fca0007ffe0ff */
[----:B------:R-:W-:Y:S04]  /*03d0*/  STS [R4], R9 ;  /* 0x0000000904007388 */ /* 0x000fe80000000800 */
[----:B------:R-:W-:Y:S04]  /*03e0*/  LDS R3, [R4+0x8] ;  /* 0x0000080004037984 */ /* 0x000fe80000000800 */
[----:B------:R-:W0:Y:S02]  /*03f0*/  LDS R6, [R4] ;  /* 0x0000000004067984 */ /* 0x000e240000000800 */
[----:B0-----:R-:W-:-:S05]  /*0400*/  IMAD.IADD R3, R3, 0x1, R6 ;  /* 0x0000000103037824 */ /* 0x001fca00078e0206 */
[----:B------:R-:W-:Y:S04]  /*0410*/  STS [R4], R3 ;  /* 0x0000000304007388 */ /* 0x000fe80000000800 */
[----:B------:R-:W-:Y:S04]  /*0420*/  LDS R5, [R4+0x4] ;  /* 0x0000040004057984 */ /* 0x000fe80000000800 */
[----:B------:R-:W0:Y:S02]  /*0430*/  LDS R6, [R4] ;  /* 0x0000000004067984 */ /* 0x000e240000000800 */
[----:B0-----:R-:W-:-:S05]  /*0440*/  IADD3 R5, PT, PT, R5, R6, RZ ;  /* 0x0000000605057210 */ /* 0x001fca0007ffe0ff */
[----:B------:R0:W-:Y:S01]  /*0450*/  STS [R4], R5 ;  /* 0x0000000504007388 */ /* 0x0001e20000000800 */
[----:B------:R-:W-:Y:S05]  /*0460*/  @P0 EXIT ;  /* 0x000000000000094d */ /* 0x000fea0003800000 */
[----:B------:R-:W1:Y:S01]  /*0470*/  S2UR UR5, SR_CgaCtaId ;  /* 0x00000000000579c3 */ /* 0x000e620000008800 */
[----:B------:R-:W-:-:S07]  /*0480*/  UMOV UR4, 0x400 ;  /* 0x0000040000047882 */ /* 0x000fce0000000000 */
[----:B------:R-:W2:Y:S01]  /*0490*/  LDC.64 R2, c[0x0][0x388] ;  /* 0x0000e200ff027b82 */ /* 0x000ea20000000a00 */
[----:B-1----:R-:W-:Y:S01]  /*04a0*/  ULEA UR4, UR5, UR4, 0x18 ;  /* 0x0000000405047291 */ /* 0x002fe2000f8ec0ff */
[----:B--2---:R-:W-:-:S08]  /*04b0*/  IMAD.WIDE.U32 R2, R0, 0x4, R2 ;  /* 0x0000000400027825 */ /* 0x004fd000078e0002 */
[----:B0-----:R-:W0:Y:S04]  /*04c0*/  LDS R5, [UR4] ;  /* 0x00000004ff057984 */ /* 0x001e280008000800 */
[----:B0-----:R-:W-:Y:S01]  /*04d0*/  STG.E desc[UR6][R2.64], R5 ;  /* 0x0000000502007986 */ /* 0x001fe2000c101906 */
[----:B------:R-:W-:Y:S05]  /*04e0*/  EXIT ;  /* 0x000000000000794d */ /* 0x000fea0003800000 */
.L_x_4:
[----:B------:R-:W-:-:S00]  /*04f0*/  BRA `(.L_x_4) ;  /* 0xfffffffc00fc7947 */ /* 0x000fc0000383ffff */
[----:B------:R-:W-:-:S00]  /*0500*/  NOP ;  /* 0x0000000000007918 */ /* 0x000fc00000000000 */
[----:B------:R-:W-:-:S00]  /*0510*/  NOP ;  /* 0x0000000000007918 */ /* 0x000fc00000000000 */
[----:B------:R-:W-:-:S00]  /*0520*/  NOP ;  /* 0x0000000000007918 */ /* 0x000fc00000000000 */
[----:B------:R-:W-:-:S00]  /*0530*/  NOP ;  /* 0x0000000000007918 */ /* 0x000fc00000000000 */
[----:B------:R-:W-:-:S00]  /*0540*/  NOP ;  /* 0x0000000000007918 */ /* 0x000fc00000000000 */
[----:B------:R-:W-:-:S00]  /*0550*/  NOP ;  /* 0x0000000000007918 */ /* 0x000fc00000000000 */
[----:B------:R-:W-:-:S00]  /*0560*/  NOP ;  /* 0x0000000000007918 */ /* 0x000fc00000000000 */
[----:B------:R-:W-:-:S00]  /*0570*/  NOP ;  /* 0x0000000000007918 */ /* 0x000fc00000000000 */
.L_x_5:


//--------------------- .nv.shared._Z13sum_reductionPiS_i --------------------------
	.section	.nv.shared._Z13sum_reductionPiS_i,"aw",@nobits
	.sectionflags	@""
	.align	4
.nv.shared._Z13sum_reductionPiS_i:
	.zero		5120


//--------------------- .nv.shared.reserved.0     --------------------------
	.section	.nv.shared.reserved.0,"aw",@nobits
	.weak		__nv_reservedSMEM_offset_0_alias
	.size		__nv_reservedSMEM_offset_0_alias, 0, 64
	.other		__nv_reservedSMEM_offset_0_alias,@"STO_CUDA_RESERVED_SHARED STV_DEFAULT"
__nv_reservedSMEM_offset_0_alias:
	.zero		0
	.zero		64


//--------------------- .nv.constant0._Z13sum_reductionPiS_i --------------------------
	.section	.nv.constant0._Z13sum_reductionPiS_i,"a",@progbits
	.sectionflags	@""
	.align	4
.nv.constant0._Z13sum_reductionPiS_i:
	.zero		916


//--------------------- SYMBOLS --------------------------

	.type		.nv.reservedSmem.offset0,@object
	.size		.nv.reservedSmem.offset0,0x4
	.type		.nv.reservedSmem.cap,@object
	.size		.nv.reservedSmem.cap,0x4
